	.headerflags	@"EF_CUDA_TEXMODE_UNIFIED EF_CUDA_64BIT_ADDRESS EF_CUDA_ACCELERATORS EF_CUDA_SM90 EF_CUDA_VIRTUAL_SM(EF_CUDA_SM90)"
	.elftype	@"ET_EXEC"


//--------------------- .nv.info                  --------------------------
	.section	.nv.info,"",@"SHT_CUDA_INFO"
	.align	4


	//----- nvinfo : EIATTR_REGCOUNT
	.align		4
        /*0000*/ 	.byte	0x04, 0x2f
        /*0002*/ 	.short	(.L_3 - .L_2)
	.align		4
.L_2:
        /*0004*/ 	.word	index@(triton_poi_fused__native_batch_norm_legit_no_training_add_mul_sigmoid_22)
        /*0008*/ 	.word	0x00000013


	//----- nvinfo : EIATTR_MIN_STACK_SIZE
	.align		4
.L_3:
        /*000c*/ 	.byte	0x04, 0x12
        /*000e*/ 	.short	(.L_5 - .L_4)
	.align		4
.L_4:
        /*0010*/ 	.word	index@(triton_poi_fused__native_batch_norm_legit_no_training_add_mul_sigmoid_22)
        /*0014*/ 	.word	0x00000000


	//----- nvinfo : EIATTR_FRAME_SIZE
	.align		4
.L_5:
        /*0018*/ 	.byte	0x04, 0x11
        /*001a*/ 	.short	(.L_7 - .L_6)
	.align		4
.L_6:
        /*001c*/ 	.word	index@(triton_poi_fused__native_batch_norm_legit_no_training_add_mul_sigmoid_22)
        /*0020*/ 	.word	0x00000000


	//----- nvinfo : EIATTR_MIN_STACK_SIZE
	.align		4
.L_7:
        /*0024*/ 	.byte	0x04, 0x12
        /*0026*/ 	.short	(.L_9 - .L_8)
	.align		4
.L_8:
        /*0028*/ 	.word	index@(triton_poi_fused__native_batch_norm_legit_no_training_add_mul_sigmoid_22)
        /*002c*/ 	.word	0x00000000
.L_9:


//--------------------- .nv.info.triton_poi_fused__native_batch_norm_legit_no_training_add_mul_sigmoid_22 --------------------------
	.section	.nv.info.triton_poi_fused__native_batch_norm_legit_no_training_add_mul_sigmoid_22,"",@"SHT_CUDA_INFO"
	.sectionflags	@""
	.align	4


	//----- nvinfo : EIATTR_CUDA_API_VERSION
	.align		4
        /*0000*/ 	.byte	0x04, 0x37
        /*0002*/ 	.short	(.L_11 - .L_10)
.L_10:
        /*0004*/ 	.word	0x0000007c


	//----- nvinfo : EIATTR_KPARAM_INFO
	.align		4
.L_11:
        /*0008*/ 	.byte	0x04, 0x17
        /*000a*/ 	.short	(.L_13 - .L_12)
.L_12:
        /*000c*/ 	.word	0x00000000
        /*0010*/ 	.short	0x0007
        /*0012*/ 	.short	0x0038
        /*0014*/ 	.byte	0x00, 0xf0, 0x11, 0x00


	//----- nvinfo : EIATTR_KPARAM_INFO
	.align		4
.L_13:
        /*0018*/ 	.byte	0x04, 0x17
        /*001a*/ 	.short	(.L_15 - .L_14)
.L_14:
        /*001c*/ 	.word	0x00000000
        /*0020*/ 	.short	0x0006
        /*0022*/ 	.short	0x0030
        /*0024*/ 	.byte	0x00, 0xf4, 0x21, 0x00


	//----- nvinfo : EIATTR_KPARAM_INFO
	.align		4
.L_15:
        /*0028*/ 	.byte	0x04, 0x17
        /*002a*/ 	.short	(.L_17 - .L_16)
.L_16:
        /*002c*/ 	.word	0x00000000
        /*0030*/ 	.short	0x0005
        /*0032*/ 	.short	0x0028
        /*0034*/ 	.byte	0x00, 0xf4, 0x21, 0x00


	//----- nvinfo : EIATTR_KPARAM_INFO
	.align		4
.L_17:
        /*0038*/ 	.byte	0x04, 0x17
        /*003a*/ 	.short	(.L_19 - .L_18)
.L_18:
        /*003c*/ 	.word	0x00000000
        /*0040*/ 	.short	0x0004
        /*0042*/ 	.short	0x0020
        /*0044*/ 	.byte	0x00, 0xf4, 0x21, 0x00


	//----- nvinfo : EIATTR_KPARAM_INFO
	.align		4
.L_19:
        /*0048*/ 	.byte	0x04, 0x17
        /*004a*/ 	.short	(.L_21 - .L_20)
.L_20:
        /*004c*/ 	.word	0x00000000
        /*0050*/ 	.short	0x0003
        /*0052*/ 	.short	0x0018
        /*0054*/ 	.byte	0x00, 0xf4, 0x21, 0x00


	//----- nvinfo : EIATTR_KPARAM_INFO
	.align		4
.L_21:
        /*0058*/ 	.byte	0x04, 0x17
        /*005a*/ 	.short	(.L_23 - .L_22)
.L_22:
        /*005c*/ 	.word	0x00000000
        /*0060*/ 	.short	0x0002
        /*0062*/ 	.short	0x0010
        /*0064*/ 	.byte	0x00, 0xf4, 0x21, 0x00


	//----- nvinfo : EIATTR_KPARAM_INFO
	.align		4
.L_23:
        /*0068*/ 	.byte	0x04, 0x17
        /*006a*/ 	.short	(.L_25 - .L_24)
.L_24:
        /*006c*/ 	.word	0x00000000
        /*0070*/ 	.short	0x0001
        /*0072*/ 	.short	0x0008
        /*0074*/ 	.byte	0x00, 0xf4, 0x21, 0x00


	//----- nvinfo : EIATTR_KPARAM_INFO
	.align		4
.L_25:
        /*0078*/ 	.byte	0x04, 0x17
        /*007a*/ 	.short	(.L_27 - .L_26)
.L_26:
        /*007c*/ 	.word	0x00000000
        /*0080*/ 	.short	0x0000
        /*0082*/ 	.short	0x0000
        /*0084*/ 	.byte	0x00, 0xf4, 0x21, 0x00


	//----- nvinfo : EIATTR_SPARSE_MMA_MASK
	.align		4
.L_27:
        /*0088*/ 	.byte	0x03, 0x50
        /*008a*/ 	.short	0x0000


	//----- nvinfo : EIATTR_MAXREG_COUNT
	.align		4
        /*008c*/ 	.byte	0x03, 0x1b
        /*008e*/ 	.short	0x00ff


	//----- nvinfo : EIATTR_EXIT_INSTR_OFFSETS
	.align		4
        /*0090*/ 	.byte	0x04, 0x1c
        /*0092*/ 	.short	(.L_29 - .L_28)


	//   ....[0]....
.L_28:
        /*0094*/ 	.word	0x00000560


	//----- nvinfo : EIATTR_REQNTID
	.align		4
.L_29:
        /*0098*/ 	.byte	0x04, 0x10
        /*009a*/ 	.short	(.L_31 - .L_30)
.L_30:
        /*009c*/ 	.word	0x00000080
        /*00a0*/ 	.word	0x00000001
        /*00a4*/ 	.word	0x00000001


	//----- nvinfo : EIATTR_CBANK_PARAM_SIZE
	.align		4
.L_31:
        /*00a8*/ 	.byte	0x03, 0x19
        /*00aa*/ 	.short	0x003c


	//----- nvinfo : EIATTR_PARAM_CBANK
	.align		4
        /*00ac*/ 	.byte	0x04, 0x0a
        /*00ae*/ 	.short	(.L_33 - .L_32)
	.align		4
.L_32:
        /*00b0*/ 	.word	index@(.nv.constant0.triton_poi_fused__native_batch_norm_legit_no_training_add_mul_sigmoid_22)
        /*00b4*/ 	.short	0x0210
        /*00b6*/ 	.short	0x003c


	//----- nvinfo : EIATTR_SW_WAR
	.align		4
.L_33:
        /*00b8*/ 	.byte	0x04, 0x36
        /*00ba*/ 	.short	(.L_35 - .L_34)
.L_34:
        /*00bc*/ 	.word	0x00000008
.L_35:


//--------------------- .nv.callgraph             --------------------------
	.section	.nv.callgraph,"",@"SHT_CUDA_CALLGRAPH"
	.align	4
	.sectionentsize	8
	.align		4
        /*0000*/ 	.word	0x00000000
	.align		4
        /*0004*/ 	.word	0xffffffff
	.align		4
        /*0008*/ 	.word	0x00000000
	.align		4
        /*000c*/ 	.word	0xfffffffe
	.align		4
        /*0010*/ 	.word	0x00000000
	.align		4
        /*0014*/ 	.word	0xfffffffd
	.align		4
        /*0018*/ 	.word	0x00000000
	.align		4
        /*001c*/ 	.word	0xfffffffc


//--------------------- .nv.constant4             --------------------------
	.section	.nv.constant4,"a",@progbits
	.align	8
	.align		8
.nv.constant4:
        /*0000*/ 	.dword	_$_str
	.align		8
        /*0008*/ 	.dword	_$_str_$_2


//--------------------- .text.triton_poi_fused__native_batch_norm_legit_no_training_add_mul_sigmoid_22 --------------------------
	.section	.text.triton_poi_fused__native_batch_norm_legit_no_training_add_mul_sigmoid_22,"ax",@progbits
	.align	128
        .global         triton_poi_fused__native_batch_norm_legit_no_training_add_mul_sigmoid_22
        .type           triton_poi_fused__native_batch_norm_legit_no_training_add_mul_sigmoid_22,@function
        .size           triton_poi_fused__native_batch_norm_legit_no_training_add_mul_sigmoid_22,(.L_x_1 - triton_poi_fused__native_batch_norm_legit_no_training_add_mul_sigmoid_22)
        .other          triton_poi_fused__native_batch_norm_legit_no_training_add_mul_sigmoid_22,@"STO_CUDA_ENTRY STV_DEFAULT"
triton_poi_fused__native_batch_norm_legit_no_training_add_mul_sigmoid_22:
.text.triton_poi_fused__native_batch_norm_legit_no_training_add_mul_sigmoid_22:
[----:B------:R-:W-:Y:S01]  /*0000*/  LDC R1, c[0x0][0x28] ;  /* 0x00000a00ff017b82 */ /* 0x000fe20000000800 */
[----:B------:R-:W1:Y:S07]  /*0010*/  S2R R0, SR_TID.X ;  /* 0x0000000000007919 */ /* 0x000e6e0000002100 */
[----:B------:R-:W2:Y:S01]  /*0020*/  LDC.64 R2, c[0x0][0x228] ;  /* 0x00008a00ff027b82 */ /* 0x000ea20000000a00 */
[----:B------:R-:W-:Y:S01]  /*0030*/  ULDC.64 UR4, c[0x0][0x208] ;  /* 0x0000820000047ab9 */ /* 0x000fe20000000a00 */
[----:B------:R-:W3:Y:S06]  /*0040*/  S2R R7, SR_CTAID.X ;  /* 0x0000000000077919 */ /* 0x000eec0000002500 */
[----:B------:R-:W4:Y:S08]  /*0050*/  LDC.64 R8, c[0x0][0x230] ;  /* 0x00008c00ff087b82 */ /* 0x000f300000000a00 */
[----:B------:R-:W5:Y:S01]  /*0060*/  LDC.64 R12, c[0x0][0x238] ;  /* 0x00008e00ff0c7b82 */ /* 0x000f620000000a00 */
[----:B-1----:R-:W-:-:S02]  /*0070*/  SHF.L.U32 R0, R0, 0x1, RZ ;  /* 0x0000000100007819 */ /* 0x002fc400000006ff */
[----:B---3--:R-:W-:Y:S02]  /*0080*/  SHF.R.S32.HI R5, RZ, 0x17, R7 ;  /* 0x00000017ff057819 */ /* 0x008fe40000011407 */
[----:B------:R-:W-:Y:S02]  /*0090*/  LOP3.LUT R0, R0, 0xfe, RZ, 0xc0, !PT ;  /* 0x000000fe00007812 */ /* 0x000fe400078ec0ff */
[----:B------:R-:W-:Y:S02]  /*00a0*/  SGXT R5, R5, 0x1 ;  /* 0x000000010505781a */ /* 0x000fe40000000200 */
[----:B------:R-:W-:Y:S02]  /*00b0*/  LEA R0, R7, R0, 0x8 ;  /* 0x0000000007007211 */ /* 0x000fe400078e40ff */
[----:B------:R-:W1:Y:S02]  /*00c0*/  LDC.64 R6, c[0x0][0x220] ;  /* 0x00008800ff067b82 */ /* 0x000e640000000a00 */
[----:B------:R-:W-:-:S04]  /*00d0*/  LEA.HI R5, R5, R0, RZ, 0xa ;  /* 0x0000000005057211 */ /* 0x000fc800078f50ff */
[----:B------:R-:W-:-:S04]  /*00e0*/  LOP3.LUT R5, R5, 0xfffffc00, RZ, 0xc0, !PT ;  /* 0xfffffc0005057812 */ /* 0x000fc800078ec0ff */
[----:B------:R-:W-:Y:S02]  /*00f0*/  IADD3 R11, R0, -R5, RZ ;  /* 0x80000005000b7210 */ /* 0x000fe40007ffe0ff */
[----:B------:R-:W3:Y:S03]  /*0100*/  LDC.64 R4, c[0x0][0x218] ;  /* 0x00008600ff047b82 */ /* 0x000ee60000000a00 */
[----:B--2---:R-:W-:-:S06]  /*0110*/  IMAD.WIDE R2, R11, 0x4, R2 ;  /* 0x000000040b027825 */ /* 0x004fcc00078e0202 */
[----:B------:R-:W2:Y:S01]  /*0120*/  LDG.E.EL.64 R2, desc[UR4][R2.64] ;  /* 0x0000000402027981 */ /* 0x000ea2000c2e1b00 */
[----:B-1----:R-:W-:-:S04]  /*0130*/  IMAD.WIDE R6, R11, 0x4, R6 ;  /* 0x000000040b067825 */ /* 0x002fc800078e0206 */
[C---:B----4-:R-:W-:Y:S02]  /*0140*/  IMAD.WIDE R8, R11.reuse, 0x4, R8 ;  /* 0x000000040b087825 */ /* 0x050fe400078e0208 */
[----:B------:R-:W4:Y:S02]  /*0150*/  LDG.E.EL.64 R6, desc[UR4][R6.64] ;  /* 0x0000000406067981 */ /* 0x000f24000c2e1b00 */
[----:B-----5:R-:W-:Y:S02]  /*0160*/  IMAD.WIDE R12, R11, 0x4, R12 ;  /* 0x000000040b0c7825 */ /* 0x020fe400078e020c */
[----:B------:R-:W5:Y:S01]  /*0170*/  LDG.E.EL.64 R8, desc[UR4][R8.64] ;  /* 0x0000000408087981 */ /* 0x000f62000c2e1b00 */
[----:B------:R-:W1:Y:S01]  /*0180*/  LDC.64 R10, c[0x0][0x240] ;  /* 0x00009000ff0a7b82 */ /* 0x000e620000000a00 */
[C---:B---3--:R-:W-:Y:S02]  /*0190*/  IMAD.WIDE R4, R0.reuse, 0x4, R4 ;  /* 0x0000000400047825 */ /* 0x048fe400078e0204 */
[----:B------:R-:W5:Y:S04]  /*01a0*/  LDG.E.EL.64 R12, desc[UR4][R12.64] ;  /* 0x000000040c0c7981 */ /* 0x000f68000c2e1b00 */
[----:B------:R-:W4:Y:S01]  /*01b0*/  LDG.E.64 R4, desc[UR4][R4.64] ;  /* 0x0000000404047981 */ /* 0x000f22000c1e1b00 */
[----:B-1----:R-:W-:-:S06]  /*01c0*/  IMAD.WIDE R10, R0, 0x4, R10 ;  /* 0x00000004000a7825 */ /* 0x002fcc00078e020a */
[----:B------:R-:W3:Y:S01]  /*01d0*/  LDG.E.64 R10, desc[UR4][R10.64] ;  /* 0x000000040a0a7981 */ /* 0x000ee2000c1e1b00 */
[----:B--2---:R-:W-:Y:S01]  /*01e0*/  FADD R2, R2, 0.0010000000474974513054 ;  /* 0x3a83126f02027421 */ /* 0x004fe20000000000 */
[----:B------:R-:W-:-:S03]  /*01f0*/  FADD R3, R3, 0.0010000000474974513054 ;  /* 0x3a83126f03037421 */ /* 0x000fc60000000000 */
[----:B------:R-:W1:Y:S08]  /*0200*/  MUFU.SQRT R14, R2 ;  /* 0x00000002000e7308 */ /* 0x000e700000002000 */
[----:B------:R-:W2:Y:S01]  /*0210*/  MUFU.SQRT R15, R3 ;  /* 0x00000003000f7308 */ /* 0x000ea20000002000 */
[C---:B-1----:R-:W-:Y:S02]  /*0220*/  FSETP.GT.AND P0, PT, R14.reuse, 8.50705917302346158658e+37, PT ;  /* 0x7e8000000e00780b */ /* 0x042fe40003f04000 */
[----:B------:R-:W-:-:S02]  /*0230*/  FSETP.GEU.AND P2, PT, R14, 1.175494350822287508e-38, PT ;  /* 0x008000000e00780b */ /* 0x000fc40003f4e000 */
[C---:B--2---:R-:W-:Y:S02]  /*0240*/  FSETP.GT.AND P1, PT, R15.reuse, 8.50705917302346158658e+37, PT ;  /* 0x7e8000000f00780b */ /* 0x044fe40003f24000 */
[----:B------:R-:W-:-:S07]  /*0250*/  FSETP.GEU.AND P3, PT, R15, 1.175494350822287508e-38, PT ;  /* 0x008000000f00780b */ /* 0x000fce0003f6e000 */
[----:B------:R-:W-:Y:S01]  /*0260*/  @P0 FMUL R14, R14, 0.25 ;  /* 0x3e8000000e0e0820 */ /* 0x000fe20000400000 */
[----:B------:R-:W-:-:S03]  /*0270*/  HFMA2.MMA R2, -RZ, RZ, 1.625, 0 ;  /* 0x3e800000ff027435 */ /* 0x000fc600000001ff */
[----:B------:R-:W-:Y:S01]  /*0280*/  @!P2 FMUL R14, R14, 16777216 ;  /* 0x4b8000000e0ea820 */ /* 0x000fe20000400000 */
[----:B------:R-:W-:-:S05]  /*0290*/  @P1 FMUL R15, R15, 0.25 ;  /* 0x3e8000000f0f1820 */ /* 0x000fca0000400000 */
[----:B------:R-:W1:Y:S01]  /*02a0*/  MUFU.RCP R14, R14 ;  /* 0x0000000e000e7308 */ /* 0x000e620000001000 */
[----:B------:R-:W-:Y:S01]  /*02b0*/  @!P3 FMUL R15, R15, 16777216 ;  /* 0x4b8000000f0fb820 */ /* 0x000fe20000400000 */
[----:B------:R-:W-:-:S06]  /*02c0*/  FSEL R3, R2, 1, P0 ;  /* 0x3f80000002037808 */ /* 0x000fcc0000000000 */
[----:B------:R-:W2:Y:S01]  /*02d0*/  MUFU.RCP R15, R15 ;  /* 0x0000000f000f7308 */ /* 0x000ea20000001000 */
[----:B------:R-:W-:Y:S01]  /*02e0*/  @!P2 FMUL R3, R3, 16777216 ;  /* 0x4b8000000303a820 */ /* 0x000fe20000400000 */
[----:B------:R-:W-:Y:S01]  /*02f0*/  FSEL R16, R2, 1, P1 ;  /* 0x3f80000002107808 */ /* 0x000fe20000800000 */
[----:B----4-:R-:W-:Y:S02]  /*0300*/  FADD R4, R4, -R6 ;  /* 0x8000000604047221 */ /* 0x010fe40000000000 */
[----:B-1----:R-:W-:Y:S02]  /*0310*/  FMUL R3, R14, R3 ;  /* 0x000000030e037220 */ /* 0x002fe40000400000 */
[----:B------:R-:W-:Y:S01]  /*0320*/  @!P3 FMUL R16, R16, 16777216 ;  /* 0x4b8000001010b820 */ /* 0x000fe20000400000 */
[----:B------:R-:W-:Y:S01]  /*0330*/  FADD R5, R5, -R7 ;  /* 0x8000000705057221 */ /* 0x000fe20000000000 */
[----:B------:R-:W-:Y:S02]  /*0340*/  FMUL R3, R4, R3 ;  /* 0x0000000304037220 */ /* 0x000fe40000400000 */
[----:B--2---:R-:W-:-:S02]  /*0350*/  FMUL R16, R15, R16 ;  /* 0x000000100f107220 */ /* 0x004fc40000400000 */
[----:B-----5:R-:W-:Y:S02]  /*0360*/  FFMA R7, R8, R3, R12 ;  /* 0x0000000308077223 */ /* 0x020fe4000000000c */
[----:B------:R-:W-:Y:S02]  /*0370*/  FMUL R16, R5, R16 ;  /* 0x0000001005107220 */ /* 0x000fe40000400000 */
[----:B------:R-:W-:Y:S02]  /*0380*/  FADD R3, RZ, -R7 ;  /* 0x80000007ff037221 */ /* 0x000fe40000000000 */
[----:B------:R-:W-:Y:S02]  /*0390*/  FFMA R16, R9, R16, R13 ;  /* 0x0000001009107223 */ /* 0x000fe4000000000d */
[----:B------:R-:W-:Y:S02]  /*03a0*/  FMUL R4, R3, 1.4426950216293334961 ;  /* 0x3fb8aa3b03047820 */ /* 0x000fe40000400000 */
[----:B------:R-:W-:-:S04]  /*03b0*/  FADD R3, RZ, -R16 ;  /* 0x80000010ff037221 */ /* 0x000fc80000000000 */
[----:B------:R-:W-:Y:S01]  /*03c0*/  FMUL R6, R3, 1.4426950216293334961 ;  /* 0x3fb8aa3b03067820 */ /* 0x000fe20000400000 */
[----:B------:R-:W-:-:S04]  /*03d0*/  FSETP.GEU.AND P0, PT, R4, -126, PT ;  /* 0xc2fc00000400780b */ /* 0x000fc80003f0e000 */
[----:B------:R-:W-:-:S09]  /*03e0*/  FSETP.GEU.AND P1, PT, R6, -126, PT ;  /* 0xc2fc00000600780b */ /* 0x000fd20003f2e000 */
[----:B------:R-:W-:-:S04]  /*03f0*/  @!P0 FMUL R4, R4, 0.5 ;  /* 0x3f00000004048820 */ /* 0x000fc80000400000 */
[----:B------:R-:W-:Y:S01]  /*0400*/  @!P1 FMUL R6, R6, 0.5 ;  /* 0x3f00000006069820 */ /* 0x000fe20000400000 */
[----:B------:R-:W1:Y:S08]  /*0410*/  MUFU.EX2 R3, R4 ;  /* 0x0000000400037308 */ /* 0x000e700000000800 */
[----:B------:R-:W2:Y:S01]  /*0420*/  MUFU.EX2 R5, R6 ;  /* 0x0000000600057308 */ /* 0x000ea20000000800 */
[----:B-1----:R-:W-:-:S04]  /*0430*/  @!P0 FMUL R3, R3, R3 ;  /* 0x0000000303038220 */ /* 0x002fc80000400000 */
[----:B------:R-:W-:Y:S01]  /*0440*/  FADD R8, R3, 1 ;  /* 0x3f80000003087421 */ /* 0x000fe20000000000 */
[----:B--2---:R-:W-:-:S04]  /*0450*/  @!P1 FMUL R5, R5, R5 ;  /* 0x0000000505059220 */ /* 0x004fc80000400000 */
[----:B------:R-:W-:Y:S01]  /*0460*/  FADD R9, R5, 1 ;  /* 0x3f80000005097421 */ /* 0x000fe20000000000 */
[----:B------:R-:W-:Y:S01]  /*0470*/  FSETP.GT.AND P0, PT, R8, 8.50705917302346158658e+37, PT ;  /* 0x7e8000000800780b */ /* 0x000fe20003f04000 */
[----:B------:R-:W1:Y:S03]  /*0480*/  LDC.64 R4, c[0x0][0x210] ;  /* 0x00008400ff047b82 */ /* 0x000e660000000a00 */
[----:B------:R-:W-:-:S09]  /*0490*/  FSETP.GT.AND P1, PT, R9, 8.50705917302346158658e+37, PT ;  /* 0x7e8000000900780b */ /* 0x000fd20003f24000 */
[----:B------:R-:W-:-:S04]  /*04a0*/  @P0 FMUL R8, R8, 0.25 ;  /* 0x3e80000008080820 */ /* 0x000fc80000400000 */
[----:B------:R-:W-:Y:S02]  /*04b0*/  @P1 FMUL R9, R9, 0.25 ;  /* 0x3e80000009091820 */ /* 0x000fe40000400000 */
[----:B------:R-:W2:Y:S08]  /*04c0*/  MUFU.RCP R8, R8 ;  /* 0x0000000800087308 */ /* 0x000eb00000001000 */
[----:B------:R-:W4:Y:S01]  /*04d0*/  MUFU.RCP R9, R9 ;  /* 0x0000000900097308 */ /* 0x000f220000001000 */
[----:B------:R-:W-:-:S02]  /*04e0*/  FSEL R3, R2, 1, P0 ;  /* 0x3f80000002037808 */ /* 0x000fc40000000000 */
[----:B------:R-:W-:-:S03]  /*04f0*/  FSEL R2, R2, 1, P1 ;  /* 0x3f80000002027808 */ /* 0x000fc60000800000 */
[----:B--2---:R-:W-:-:S04]  /*0500*/  FMUL R6, R8, R3 ;  /* 0x0000000308067220 */ /* 0x004fc80000400000 */
[----:B---3--:R-:W-:Y:S01]  /*0510*/  FFMA R10, R7, R6, R10 ;  /* 0x00000006070a7223 */ /* 0x008fe2000000000a */
[----:B----4-:R-:W-:Y:S01]  /*0520*/  FMUL R12, R9, R2 ;  /* 0x00000002090c7220 */ /* 0x010fe20000400000 */
[----:B-1----:R-:W-:-:S04]  /*0530*/  IMAD.WIDE R2, R0, 0x4, R4 ;  /* 0x0000000400027825 */ /* 0x002fc800078e0204 */
[----:B------:R-:W-:-:S05]  /*0540*/  FFMA R11, R16, R12, R11 ;  /* 0x0000000c100b7223 */ /* 0x000fca000000000b */
[----:B------:R-:W-:Y:S01]  /*0550*/  STG.E.64 desc[UR4][R2.64], R10 ;  /* 0x0000000a02007986 */ /* 0x000fe2000c101b04 */
[----:B------:R-:W-:Y:S05]  /*0560*/  EXIT ;  /* 0x000000000000794d */ /* 0x000fea0003800000 */
.L_x_0:
[----:B------:R-:W-:-:S00]  /*0570*/  BRA `(.L_x_0) ;  /* 0xfffffffc00fc7947 */ /* 0x000fc0000383ffff */
[----:B------:R-:W-:-:S00]  /*0580*/  NOP ;  /* 0x0000000000007918 */ /* 0x000fc00000000000 */
[----:B------:R-:W-:-:S00]  /*0590*/  NOP ;  /* 0x0000000000007918 */ /* 0x000fc00000000000 */
[----:B------:R-:W-:-:S00]  /*05a0*/  NOP ;  /* 0x0000000000007918 */ /* 0x000fc00000000000 */
[----:B------:R-:W-:-:S00]  /*05b0*/  NOP ;  /* 0x0000000000007918 */ /* 0x000fc00000000000 */
[----:B------:R-:W-:-:S00]  /*05c0*/  NOP ;  /* 0x0000000000007918 */ /* 0x000fc00000000000 */
[----:B------:R-:W-:-:S00]  /*05d0*/  NOP ;  /* 0x0000000000007918 */ /* 0x000fc00000000000 */
[----:B------:R-:W-:-:S00]  /*05e0*/  NOP ;  /* 0x0000000000007918 */ /* 0x000fc00000000000 */
[----:B------:R-:W-:-:S00]  /*05f0*/  NOP ;  /* 0x0000000000007918 */ /* 0x000fc00000000000 */
.L_x_1:


//--------------------- .nv.global.init           --------------------------
	.section	.nv.global.init,"aw",@progbits
.nv.global.init:
	.type		_$_str,@object
	.size		_$_str,(_$_str_$_2 - _$_str)
_$_str:
        /*0000*/ 	.byte	0x5f, 0x5f, 0x43, 0x55, 0x44, 0x41, 0x5f, 0x46, 0x54, 0x5a, 0x00
	.type		_$_str_$_2,@object
	.size		_$_str_$_2,(.L_1 - _$_str_$_2)
_$_str_$_2:
        /*000b*/ 	.byte	0x5f, 0x5f, 0x43, 0x55, 0x44, 0x41, 0x5f, 0x50, 0x52, 0x45, 0x43, 0x5f, 0x53, 0x51, 0x52, 0x54
        /*001b*/ 	.byte	0x00
.L_1:


//--------------------- .nv.constant0.triton_poi_fused__native_batch_norm_legit_no_training_add_mul_sigmoid_22 --------------------------
	.section	.nv.constant0.triton_poi_fused__native_batch_norm_legit_no_training_add_mul_sigmoid_22,"a",@progbits
	.sectionflags	@""
	.align	4
.nv.constant0.triton_poi_fused__native_batch_norm_legit_no_training_add_mul_sigmoid_22:
	.zero		588
